//
// Generated by NVIDIA NVVM Compiler
//
// Compiler Build ID: CL-36424714
// Cuda compilation tools, release 13.0, V13.0.88
// Based on NVVM 20.0.0
//

.version 9.0
.target sm_100
.address_size 64

	// .globl	_Z3addiPfS_

.visible .entry _Z3addiPfS_(
	.param .u32 _Z3addiPfS__param_0,
	.param .u64 .ptr .align 1 _Z3addiPfS__param_1,
	.param .u64 .ptr .align 1 _Z3addiPfS__param_2
)
{
	.reg .pred 	%p<7>;
	.reg .b32 	%r<31>;
	.reg .b32 	%f<16>;
	.reg .b64 	%rd<18>;

	ld.param.u32 	%r12, [_Z3addiPfS__param_0];
	ld.param.u64 	%rd3, [_Z3addiPfS__param_1];
	ld.param.u64 	%rd4, [_Z3addiPfS__param_2];
	cvta.to.global.u64 	%rd1, %rd4;
	cvta.to.global.u64 	%rd2, %rd3;
	mov.u32 	%r13, %ctaid.x;
	mov.u32 	%r14, %ntid.x;
	mov.u32 	%r15, %tid.x;
	mad.lo.s32 	%r29, %r13, %r14, %r15;
	mov.u32 	%r16, %nctaid.x;
	mul.lo.s32 	%r2, %r14, %r16;
	setp.ge.s32 	%p1, %r29, %r12;
	@%p1 bra 	$L__BB0_7;
	add.s32 	%r17, %r29, %r2;
	max.s32 	%r18, %r12, %r17;
	setp.lt.s32 	%p2, %r17, %r12;
	selp.u32 	%r19, 1, 0, %p2;
	add.s32 	%r20, %r17, %r19;
	sub.s32 	%r21, %r18, %r20;
	div.u32 	%r22, %r21, %r2;
	add.s32 	%r3, %r22, %r19;
	and.b32  	%r23, %r3, 3;
	setp.eq.s32 	%p3, %r23, 3;
	@%p3 bra 	$L__BB0_4;
	add.s32 	%r24, %r3, 1;
	and.b32  	%r25, %r24, 3;
	neg.s32 	%r27, %r25;
$L__BB0_3:
	.pragma "nounroll";
	mul.wide.s32 	%rd5, %r29, 4;
	add.s64 	%rd6, %rd1, %rd5;
	add.s64 	%rd7, %rd2, %rd5;
	ld.global.f32 	%f1, [%rd7];
	ld.global.f32 	%f2, [%rd6];
	add.f32 	%f3, %f1, %f2;
	st.global.f32 	[%rd6], %f3;
	add.s32 	%r29, %r29, %r2;
	add.s32 	%r27, %r27, 1;
	setp.ne.s32 	%p4, %r27, 0;
	@%p4 bra 	$L__BB0_3;
$L__BB0_4:
	setp.lt.u32 	%p5, %r3, 3;
	@%p5 bra 	$L__BB0_7;
	mul.wide.s32 	%rd11, %r2, 4;
	shl.b32 	%r26, %r2, 2;
$L__BB0_6:
	mul.wide.s32 	%rd8, %r29, 4;
	add.s64 	%rd9, %rd2, %rd8;
	ld.global.f32 	%f4, [%rd9];
	add.s64 	%rd10, %rd1, %rd8;
	ld.global.f32 	%f5, [%rd10];
	add.f32 	%f6, %f4, %f5;
	st.global.f32 	[%rd10], %f6;
	add.s64 	%rd12, %rd9, %rd11;
	ld.global.f32 	%f7, [%rd12];
	add.s64 	%rd13, %rd10, %rd11;
	ld.global.f32 	%f8, [%rd13];
	add.f32 	%f9, %f7, %f8;
	st.global.f32 	[%rd13], %f9;
	add.s64 	%rd14, %rd12, %rd11;
	ld.global.f32 	%f10, [%rd14];
	add.s64 	%rd15, %rd13, %rd11;
	ld.global.f32 	%f11, [%rd15];
	add.f32 	%f12, %f10, %f11;
	st.global.f32 	[%rd15], %f12;
	add.s64 	%rd16, %rd14, %rd11;
	ld.global.f32 	%f13, [%rd16];
	add.s64 	%rd17, %rd15, %rd11;
	ld.global.f32 	%f14, [%rd17];
	add.f32 	%f15, %f13, %f14;
	st.global.f32 	[%rd17], %f15;
	add.s32 	%r29, %r26, %r29;
	setp.lt.s32 	%p6, %r29, %r12;
	@%p6 bra 	$L__BB0_6;
$L__BB0_7:
	ret;

}


// ===== COMPILED SASS (sm_100) =====

	.target	sm_100

	.elftype	@"ET_EXEC"


//--------------------- .note.nv.tkinfo           --------------------------
	.section	.note.nv.tkinfo,"",@"SHT_NOTE"
	.sectionflags	@"SHF_NOTE_NV_TKINFO"
	.tkinfo
        /*0018*/ 	.word	0x00000002
        /*0030*/ 	.string	""
        /*0030*/ 	.string	"ptxas"
        /*0030*/ 	.string	"Cuda compilation tools, release 13.0, V13.0.88"
        /*0030*/ 	.string	"Build cuda_13.0.r13.0/compiler.36424714_0"
        /*0030*/ 	.string	"-arch sm_100 -m 64 "



//--------------------- .note.nv.cuinfo           --------------------------
	.section	.note.nv.cuinfo,"",@"SHT_NOTE"
	.sectionflags	@"SHF_NOTE_NV_CUINFO"
        /*0018*/ 	.short	0x0002
        /*001a*/ 	.short	0x0064
        /*001c*/ 	.short	0x0082
	.zero		2


//--------------------- .nv.info                  --------------------------
	.section	.nv.info,"",@"SHT_CUDA_INFO"
	.align	4


	//----- nvinfo : EIATTR_REGCOUNT
	.align		4
        /*0000*/ 	.byte	0x04, 0x2f
        /*0002*/ 	.short	(.L_1 - .L_0)
	.align		4
.L_0:
        /*0004*/ 	.word	index@(_Z3addiPfS_)
        /*0008*/ 	.word	0x00000018


	//----- nvinfo : EIATTR_FRAME_SIZE
	.align		4
.L_1:
        /*000c*/ 	.byte	0x04, 0x11
        /*000e*/ 	.short	(.L_3 - .L_2)
	.align		4
.L_2:
        /*0010*/ 	.word	index@(_Z3addiPfS_)
        /*0014*/ 	.word	0x00000000


	//----- nvinfo : EIATTR_MIN_STACK_SIZE
	.align		4
.L_3:
        /*0018*/ 	.byte	0x04, 0x12
        /*001a*/ 	.short	(.L_5 - .L_4)
	.align		4
.L_4:
        /*001c*/ 	.word	index@(_Z3addiPfS_)
        /*0020*/ 	.word	0x00000000
.L_5:


//--------------------- .nv.compat                --------------------------
	.section	.nv.compat,"",@"SHT_CUDA_COMPAT_INFO"
	.align	4
        /*0000*/ 	.byte	0x02, 0x09, 0x00, 0x00, 0x02, 0x02, 0x01, 0x00, 0x02, 0x05, 0x05, 0x00, 0x03, 0x07, 0x01, 0x01
        /*0010*/ 	.byte	0x02, 0x03, 0x00, 0x00, 0x02, 0x06, 0x01, 0x00, 0x04, 0x0b, 0x08, 0x00, 0x09, 0x00, 0x00, 0x00
        /*0020*/ 	.byte	0x00, 0x00, 0x00, 0x00


//--------------------- .nv.info._Z3addiPfS_      --------------------------
	.section	.nv.info._Z3addiPfS_,"",@"SHT_CUDA_INFO"
	.sectionflags	@""
	.align	4


	//----- nvinfo : EIATTR_CUDA_API_VERSION
	.align		4
        /*0000*/ 	.byte	0x04, 0x37
        /*0002*/ 	.short	(.L_7 - .L_6)
.L_6:
        /*0004*/ 	.word	0x00000082


	//----- nvinfo : EIATTR_KPARAM_INFO
	.align		4
.L_7:
        /*0008*/ 	.byte	0x04, 0x17
        /*000a*/ 	.short	(.L_9 - .L_8)
.L_8:
        /*000c*/ 	.word	0x00000000
        /*0010*/ 	.short	0x0002
        /*0012*/ 	.short	0x0010
        /*0014*/ 	.byte	0x00, 0xf5, 0x21, 0x00


	//----- nvinfo : EIATTR_KPARAM_INFO
	.align		4
.L_9:
        /*0018*/ 	.byte	0x04, 0x17
        /*001a*/ 	.short	(.L_11 - .L_10)
.L_10:
        /*001c*/ 	.word	0x00000000
        /*0020*/ 	.short	0x0001
        /*0022*/ 	.short	0x0008
        /*0024*/ 	.byte	0x00, 0xf5, 0x21, 0x00


	//----- nvinfo : EIATTR_KPARAM_INFO
	.align		4
.L_11:
        /*0028*/ 	.byte	0x04, 0x17
        /*002a*/ 	.short	(.L_13 - .L_12)
.L_12:
        /*002c*/ 	.word	0x00000000
        /*0030*/ 	.short	0x0000
        /*0032*/ 	.short	0x0000
        /*0034*/ 	.byte	0x00, 0xf0, 0x11, 0x00


	//----- nvinfo : EIATTR_SPARSE_MMA_MASK
	.align		4
.L_13:
        /*0038*/ 	.byte	0x03, 0x50
        /*003a*/ 	.short	0x0000


	//----- nvinfo : EIATTR_MAXREG_COUNT
	.align		4
        /*003c*/ 	.byte	0x03, 0x1b
        /*003e*/ 	.short	0x00ff


	//----- nvinfo : EIATTR_MERCURY_ISA_VERSION
	.align		4
        /*0040*/ 	.byte	0x03, 0x5f
        /*0042*/ 	.short	0x0101


	//----- nvinfo : EIATTR_VRC_CTA_INIT_COUNT
	.align		4
        /*0044*/ 	.byte	0x02, 0x4a
	.zero		1
	.zero		1


	//----- nvinfo : EIATTR_EXIT_INSTR_OFFSETS
	.align		4
        /*0048*/ 	.byte	0x04, 0x1c
        /*004a*/ 	.short	(.L_15 - .L_14)


	//   ....[0]....
.L_14:
        /*004c*/ 	.word	0x00000090


	//   ....[1]....
        /*0050*/ 	.word	0x00000380


	//   ....[2]....
        /*0054*/ 	.word	0x00000560


	//----- nvinfo : EIATTR_CRS_STACK_SIZE
	.align		4
.L_15:
        /*0058*/ 	.byte	0x04, 0x1e
        /*005a*/ 	.short	(.L_17 - .L_16)
.L_16:
        /*005c*/ 	.word	0x00000000


	//----- nvinfo : EIATTR_CBANK_PARAM_SIZE
	.align		4
.L_17:
        /*0060*/ 	.byte	0x03, 0x19
        /*0062*/ 	.short	0x0018


	//----- nvinfo : EIATTR_PARAM_CBANK
	.align		4
        /*0064*/ 	.byte	0x04, 0x0a
        /*0066*/ 	.short	(.L_19 - .L_18)
	.align		4
.L_18:
        /*0068*/ 	.word	index@(.nv.constant0._Z3addiPfS_)
        /*006c*/ 	.short	0x0380
        /*006e*/ 	.short	0x0018


	//----- nvinfo : EIATTR_SW_WAR
	.align		4
.L_19:
        /*0070*/ 	.byte	0x04, 0x36
        /*0072*/ 	.short	(.L_21 - .L_20)
.L_20:
        /*0074*/ 	.word	0x00000008
.L_21:


//--------------------- .nv.callgraph             --------------------------
	.section	.nv.callgraph,"",@"SHT_CUDA_CALLGRAPH"
	.align	4
	.sectionentsize	8
	.align		4
        /*0000*/ 	.word	0x00000000
	.align		4
        /*0004*/ 	.word	0xffffffff
	.align		4
        /*0008*/ 	.word	0x00000000
	.align		4
        /*000c*/ 	.word	0xfffffffe
	.align		4
        /*0010*/ 	.word	0x00000000
	.align		4
        /*0014*/ 	.word	0xfffffffd
	.align		4
        /*0018*/ 	.word	0x00000000
	.align		4
        /*001c*/ 	.word	0xfffffffc


//--------------------- .text._Z3addiPfS_         --------------------------
	.section	.text._Z3addiPfS_,"ax",@progbits
	.align	128
        .global         _Z3addiPfS_
        .type           _Z3addiPfS_,@function
        .size           _Z3addiPfS_,(.L_x_5 - _Z3addiPfS_)
        .other          _Z3addiPfS_,@"STO_CUDA_ENTRY STV_DEFAULT"
_Z3addiPfS_:
.text._Z3addiPfS_:
[----:B------:R-:W-:Y:S01]  /*0000*/  LDC R1, c[0x0][0x37c] ;  /* 0x0000df00ff017b82 */ /* 0x000fe20000000800 */
[----:B------:R-:W0:Y:S07]  /*0010*/  S2R R3, SR_TID.X ;  /* 0x0000000000037919 */ /* 0x000e2e0000002100 */
[----:B------:R-:W0:Y:S01]  /*0020*/  S2UR UR4, SR_CTAID.X ;  /* 0x00000000000479c3 */ /* 0x000e220000002500 */
[----:B------:R-:W1:Y:S07]  /*0030*/  LDCU UR6, c[0x0][0x380] ;  /* 0x00007000ff0677ac */ /* 0x000e6e0008000800 */
[----:B------:R-:W0:Y:S01]  /*0040*/  LDC R0, c[0x0][0x360] ;  /* 0x0000d800ff007b82 */ /* 0x000e220000000800 */
[----:B------:R-:W2:Y:S01]  /*0050*/  LDCU UR5, c[0x0][0x370] ;  /* 0x00006e00ff0577ac */ /* 0x000ea20008000800 */
[----:B0-----:R-:W-:-:S02]  /*0060*/  IMAD R3, R0, UR4, R3 ;  /* 0x0000000400037c24 */ /* 0x001fc4000f8e0203 */
[----:B--2---:R-:W-:-:S03]  /*0070*/  IMAD R0, R0, UR5, RZ ;  /* 0x0000000500007c24 */ /* 0x004fc6000f8e02ff */
[----:B-1----:R-:W-:-:S13]  /*0080*/  ISETP.GE.AND P0, PT, R3, UR6, PT ;  /* 0x0000000603007c0c */ /* 0x002fda000bf06270 */
[----:B------:R-:W-:Y:S05]  /*0090*/  @P0 EXIT ;  /* 0x000000000000094d */ /* 0x000fea0003800000 */
[----:B------:R-:W0:Y:S01]  /*00a0*/  I2F.U32.RP R8, R0 ;  /* 0x0000000000087306 */ /* 0x000e220000209000 */
[C---:B------:R-:W-:Y:S01]  /*00b0*/  IMAD.IADD R2, R0.reuse, 0x1, R3 ;  /* 0x0000000100027824 */ /* 0x040fe200078e0203 */
[----:B------:R-:W-:Y:S01]  /*00c0*/  IADD3 R9, PT, PT, RZ, -R0, RZ ;  /* 0x80000000ff097210 */ /* 0x000fe20007ffe0ff */
[----:B------:R-:W1:Y:S01]  /*00d0*/  LDCU.64 UR4, c[0x0][0x358] ;  /* 0x00006b00ff0477ac */ /* 0x000e620008000a00 */
[----:B------:R-:W-:Y:S01]  /*00e0*/  ISETP.NE.U32.AND P2, PT, R0, RZ, PT ;  /* 0x000000ff0000720c */ /* 0x000fe20003f45070 */
[----:B------:R-:W-:Y:S01]  /*00f0*/  BSSY.RECONVERGENT B0, `(.L_x_0) ;  /* 0x0000028000007945 */ /* 0x000fe20003800200 */
[C---:B------:R-:W-:Y:S02]  /*0100*/  ISETP.GE.AND P0, PT, R2.reuse, UR6, PT ;  /* 0x0000000602007c0c */ /* 0x040fe4000bf06270 */
[----:B------:R-:W-:Y:S02]  /*0110*/  VIMNMX R7, PT, PT, R2, UR6, !PT ;  /* 0x0000000602077c48 */ /* 0x000fe4000ffe0100 */
[----:B------:R-:W-:-:S04]  /*0120*/  SEL R6, RZ, 0x1, P0 ;  /* 0x00000001ff067807 */ /* 0x000fc80000000000 */
[----:B------:R-:W-:Y:S01]  /*0130*/  IADD3 R7, PT, PT, R7, -R2, -R6 ;  /* 0x8000000207077210 */ /* 0x000fe20007ffe806 */
[----:B0-----:R-:W0:Y:S02]  /*0140*/  MUFU.RCP R8, R8 ;  /* 0x0000000800087308 */ /* 0x001e240000001000 */
[----:B0-----:R-:W-:-:S06]  /*0150*/  IADD3 R4, PT, PT, R8, 0xffffffe, RZ ;  /* 0x0ffffffe08047810 */ /* 0x001fcc0007ffe0ff */
[----:B------:R0:W2:Y:S02]  /*0160*/  F2I.FTZ.U32.TRUNC.NTZ R5, R4 ;  /* 0x0000000400057305 */ /* 0x0000a4000021f000 */
[----:B0-----:R-:W-:Y:S02]  /*0170*/  HFMA2 R4, -RZ, RZ, 0, 0 ;  /* 0x00000000ff047431 */ /* 0x001fe400000001ff */
[----:B--2---:R-:W-:-:S04]  /*0180*/  IMAD R9, R9, R5, RZ ;  /* 0x0000000509097224 */ /* 0x004fc800078e02ff */
[----:B------:R-:W-:-:S06]  /*0190*/  IMAD.HI.U32 R8, R5, R9, R4 ;  /* 0x0000000905087227 */ /* 0x000fcc00078e0004 */
[----:B------:R-:W-:-:S05]  /*01a0*/  IMAD.HI.U32 R5, R8, R7, RZ ;  /* 0x0000000708057227 */ /* 0x000fca00078e00ff */
[----:B------:R-:W-:-:S05]  /*01b0*/  IADD3 R2, PT, PT, -R5, RZ, RZ ;  /* 0x000000ff05027210 */ /* 0x000fca0007ffe1ff */
[----:B------:R-:W-:-:S05]  /*01c0*/  IMAD R7, R0, R2, R7 ;  /* 0x0000000200077224 */ /* 0x000fca00078e0207 */
[----:B------:R-:W-:-:S13]  /*01d0*/  ISETP.GE.U32.AND P0, PT, R7, R0, PT ;  /* 0x000000000700720c */ /* 0x000fda0003f06070 */
[----:B------:R-:W-:Y:S01]  /*01e0*/  @P0 IMAD.IADD R7, R7, 0x1, -R0 ;  /* 0x0000000107070824 */ /* 0x000fe200078e0a00 */
[----:B------:R-:W-:-:S04]  /*01f0*/  @P0 IADD3 R5, PT, PT, R5, 0x1, RZ ;  /* 0x0000000105050810 */ /* 0x000fc80007ffe0ff */
[----:B------:R-:W-:-:S13]  /*0200*/  ISETP.GE.U32.AND P1, PT, R7, R0, PT ;  /* 0x000000000700720c */ /* 0x000fda0003f26070 */
[----:B------:R-:W-:Y:S02]  /*0210*/  @P1 IADD3 R5, PT, PT, R5, 0x1, RZ ;  /* 0x0000000105051810 */ /* 0x000fe40007ffe0ff */
[----:B------:R-:W-:-:S05]  /*0220*/  @!P2 LOP3.LUT R5, RZ, R0, RZ, 0x33, !PT ;  /* 0x00000000ff05a212 */ /* 0x000fca00078e33ff */
[----:B------:R-:W-:-:S05]  /*0230*/  IMAD.IADD R2, R6, 0x1, R5 ;  /* 0x0000000106027824 */ /* 0x000fca00078e0205 */
[C---:B------:R-:W-:Y:S02]  /*0240*/  LOP3.LUT R4, R2.reuse, 0x3, RZ, 0xc0, !PT ;  /* 0x0000000302047812 */ /* 0x040fe400078ec0ff */
[----:B------:R-:W-:Y:S02]  /*0250*/  ISETP.GE.U32.AND P1, PT, R2, 0x3, PT ;  /* 0x000000030200780c */ /* 0x000fe40003f26070 */
[----:B------:R-:W-:-:S13]  /*0260*/  ISETP.NE.AND P0, PT, R4, 0x3, PT ;  /* 0x000000030400780c */ /* 0x000fda0003f05270 */
[----:B-1----:R-:W-:Y:S05]  /*0270*/  @!P0 BRA `(.L_x_1) ;  /* 0x00000000003c8947 */ /* 0x002fea0003800000 */
[----:B------:R-:W0:Y:S01]  /*0280*/  LDC.64 R8, c[0x0][0x390] ;  /* 0x0000e400ff087b82 */ /* 0x000e220000000a00 */
[----:B------:R-:W-:-:S04]  /*0290*/  IADD3 R2, PT, PT, R2, 0x1, RZ ;  /* 0x0000000102027810 */ /* 0x000fc80007ffe0ff */
[----:B------:R-:W-:-:S03]  /*02a0*/  LOP3.LUT R2, R2, 0x3, RZ, 0xc0, !PT ;  /* 0x0000000302027812 */ /* 0x000fc600078ec0ff */
[----:B------:R-:W1:Y:S01]  /*02b0*/  LDC.64 R10, c[0x0][0x388] ;  /* 0x0000e200ff0a7b82 */ /* 0x000e620000000a00 */
[----:B------:R-:W-:-:S07]  /*02c0*/  IADD3 R2, PT, PT, -R2, RZ, RZ ;  /* 0x000000ff02027210 */ /* 0x000fce0007ffe1ff */
.L_x_2:
[----:B-1----:R-:W-:-:S04]  /*02d0*/  IMAD.WIDE R6, R3, 0x4, R10 ;  /* 0x0000000403067825 */ /* 0x002fc800078e020a */
[----:B0-2---:R-:W-:Y:S02]  /*02e0*/  IMAD.WIDE R4, R3, 0x4, R8 ;  /* 0x0000000403047825 */ /* 0x005fe400078e0208 */
[----:B------:R-:W2:Y:S04]  /*02f0*/  LDG.E R6, desc[UR4][R6.64] ;  /* 0x0000000406067981 */ /* 0x000ea8000c1e1900 */
[----:B------:R-:W2:Y:S01]  /*0300*/  LDG.E R13, desc[UR4][R4.64] ;  /* 0x00000004040d7981 */ /* 0x000ea2000c1e1900 */
[----:B------:R-:W-:Y:S01]  /*0310*/  VIADD R2, R2, 0x1 ;  /* 0x0000000102027836 */ /* 0x000fe20000000000 */
[----:B------:R-:W-:-:S04]  /*0320*/  IADD3 R3, PT, PT, R0, R3, RZ ;  /* 0x0000000300037210 */ /* 0x000fc80007ffe0ff */
[----:B------:R-:W-:Y:S01]  /*0330*/  ISETP.NE.AND P0, PT, R2, RZ, PT ;  /* 0x000000ff0200720c */ /* 0x000fe20003f05270 */
[----:B--2---:R-:W-:-:S05]  /*0340*/  FADD R13, R6, R13 ;  /* 0x0000000d060d7221 */ /* 0x004fca0000000000 */
[----:B------:R2:W-:Y:S07]  /*0350*/  STG.E desc[UR4][R4.64], R13 ;  /* 0x0000000d04007986 */ /* 0x0005ee000c101904 */
[----:B------:R-:W-:Y:S05]  /*0360*/  @P0 BRA `(.L_x_2) ;  /* 0xfffffffc00d80947 */ /* 0x000fea000383ffff */
.L_x_1:
[----:B------:R-:W-:Y:S05]  /*0370*/  BSYNC.RECONVERGENT B0 ;  /* 0x0000000000007941 */ /* 0x000fea0003800200 */
.L_x_0:
[----:B------:R-:W-:Y:S05]  /*0380*/  @!P1 EXIT ;  /* 0x000000000000994d */ /* 0x000fea0003800000 */
.L_x_3:
[----:B-12---:R-:W0:Y:S08]  /*0390*/  LDC.64 R4, c[0x0][0x388] ;  /* 0x0000e200ff047b82 */ /* 0x006e300000000a00 */
[----:B------:R-:W1:Y:S01]  /*03a0*/  LDC.64 R6, c[0x0][0x390] ;  /* 0x0000e400ff067b82 */ /* 0x000e620000000a00 */
[----:B0-----:R-:W-:-:S05]  /*03b0*/  IMAD.WIDE R12, R3, 0x4, R4 ;  /* 0x00000004030c7825 */ /* 0x001fca00078e0204 */
[----:B------:R-:W2:Y:S01]  /*03c0*/  LDG.E R2, desc[UR4][R12.64] ;  /* 0x000000040c027981 */ /* 0x000ea2000c1e1900 */
[----:B-1----:R-:W-:-:S05]  /*03d0*/  IMAD.WIDE R14, R3, 0x4, R6 ;  /* 0x00000004030e7825 */ /* 0x002fca00078e0206 */
[----:B------:R-:W2:Y:S01]  /*03e0*/  LDG.E R5, desc[UR4][R14.64] ;  /* 0x000000040e057981 */ /* 0x000ea2000c1e1900 */
[----:B------:R-:W-:-:S04]  /*03f0*/  IMAD.WIDE R6, R0, 0x4, R14 ;  /* 0x0000000400067825 */ /* 0x000fc800078e020e */
[----:B--2---:R-:W-:Y:S01]  /*0400*/  FADD R17, R2, R5 ;  /* 0x0000000502117221 */ /* 0x004fe20000000000 */
[----:B------:R-:W-:-:S04]  /*0410*/  IMAD.WIDE R4, R0, 0x4, R12 ;  /* 0x0000000400047825 */ /* 0x000fc800078e020c */
[----:B------:R0:W-:Y:S04]  /*0420*/  STG.E desc[UR4][R14.64], R17 ;  /* 0x000000110e007986 */ /* 0x0001e8000c101904 */
[----:B------:R-:W2:Y:S04]  /*0430*/  LDG.E R2, desc[UR4][R4.64] ;  /* 0x0000000404027981 */ /* 0x000ea8000c1e1900 */
[----:B------:R-:W2:Y:S01]  /*0440*/  LDG.E R9, desc[UR4][R6.64] ;  /* 0x0000000406097981 */ /* 0x000ea2000c1e1900 */
[----:B------:R-:W-:-:S04]  /*0450*/  IMAD.WIDE R10, R0, 0x4, R6 ;  /* 0x00000004000a7825 */ /* 0x000fc800078e0206 */
[----:B--2---:R-:W-:Y:S01]  /*0460*/  FADD R19, R2, R9 ;  /* 0x0000000902137221 */ /* 0x004fe20000000000 */
[----:B------:R-:W-:-:S04]  /*0470*/  IMAD.WIDE R8, R0, 0x4, R4 ;  /* 0x0000000400087825 */ /* 0x000fc800078e0204 */
[----:B------:R1:W-:Y:S04]  /*0480*/  STG.E desc[UR4][R6.64], R19 ;  /* 0x0000001306007986 */ /* 0x0003e8000c101904 */
[----:B------:R-:W2:Y:S04]  /*0490*/  LDG.E R2, desc[UR4][R8.64] ;  /* 0x0000000408027981 */ /* 0x000ea8000c1e1900 */
[----:B------:R-:W2:Y:S01]  /*04a0*/  LDG.E R13, desc[UR4][R10.64] ;  /* 0x000000040a0d7981 */ /* 0x000ea2000c1e1900 */
[----:B0-----:R-:W-:-:S04]  /*04b0*/  IMAD.WIDE R14, R0, 0x4, R10 ;  /* 0x00000004000e7825 */ /* 0x001fc800078e020a */
[----:B--2---:R-:W-:Y:S01]  /*04c0*/  FADD R21, R2, R13 ;  /* 0x0000000d02157221 */ /* 0x004fe20000000000 */
[----:B------:R-:W-:-:S04]  /*04d0*/  IMAD.WIDE R12, R0, 0x4, R8 ;  /* 0x00000004000c7825 */ /* 0x000fc800078e0208 */
[----:B------:R1:W-:Y:S04]  /*04e0*/  STG.E desc[UR4][R10.64], R21 ;  /* 0x000000150a007986 */ /* 0x0003e8000c101904 */
[----:B------:R-:W2:Y:S04]  /*04f0*/  LDG.E R12, desc[UR4][R12.64] ;  /* 0x000000040c0c7981 */ /* 0x000ea8000c1e1900 */
[----:B------:R-:W2:Y:S01]  /*0500*/  LDG.E R5, desc[UR4][R14.64] ;  /* 0x000000040e057981 */ /* 0x000ea2000c1e1900 */
[----:B------:R-:W-:-:S04]  /*0510*/  LEA R3, R0, R3, 0x2 ;  /* 0x0000000300037211 */ /* 0x000fc800078e10ff */
[----:B------:R-:W-:Y:S01]  /*0520*/  ISETP.GE.AND P0, PT, R3, UR6, PT ;  /* 0x0000000603007c0c */ /* 0x000fe2000bf06270 */
[----:B--2---:R-:W-:-:S05]  /*0530*/  FADD R5, R12, R5 ;  /* 0x000000050c057221 */ /* 0x004fca0000000000 */
[----:B------:R1:W-:Y:S07]  /*0540*/  STG.E desc[UR4][R14.64], R5 ;  /* 0x000000050e007986 */ /* 0x0003ee000c101904 */
[----:B------:R-:W-:Y:S05]  /*0550*/  @!P0 BRA `(.L_x_3) ;  /* 0xfffffffc008c8947 */ /* 0x000fea000383ffff */
[----:B------:R-:W-:Y:S05]  /*0560*/  EXIT ;  /* 0x000000000000794d */ /* 0x000fea0003800000 */
.L_x_4:
[----:B------:R-:W-:-:S00]  /*0570*/  BRA `(.L_x_4) ;  /* 0xfffffffc00fc7947 */ /* 0x000fc0000383ffff */
[----:B------:R-:W-:-:S00]  /*0580*/  NOP ;  /* 0x0000000000007918 */ /* 0x000fc00000000000 */
[----:B------:R-:W-:-:S00]  /*0590*/  NOP ;  /* 0x0000000000007918 */ /* 0x000fc00000000000 */
[----:B------:R-:W-:-:S00]  /*05a0*/  NOP ;  /* 0x0000000000007918 */ /* 0x000fc00000000000 */
[----:B------:R-:W-:-:S00]  /*05b0*/  NOP ;  /* 0x0000000000007918 */ /* 0x000fc00000000000 */
[----:B------:R-:W-:-:S00]  /*05c0*/  NOP ;  /* 0x0000000000007918 */ /* 0x000fc00000000000 */
[----:B------:R-:W-:-:S00]  /*05d0*/  NOP ;  /* 0x0000000000007918 */ /* 0x000fc00000000000 */
[----:B------:R-:W-:-:S00]  /*05e0*/  NOP ;  /* 0x0000000000007918 */ /* 0x000fc00000000000 */
[----:B------:R-:W-:-:S00]  /*05f0*/  NOP ;  /* 0x0000000000007918 */ /* 0x000fc00000000000 */
.L_x_5:


//--------------------- .nv.shared.reserved.0     --------------------------
	.section	.nv.shared.reserved.0,"aw",@nobits
	.weak		__nv_reservedSMEM_offset_0_alias
	.size		__nv_reservedSMEM_offset_0_alias, 0, 64
	.other		__nv_reservedSMEM_offset_0_alias,@"STO_CUDA_RESERVED_SHARED STV_DEFAULT"
__nv_reservedSMEM_offset_0_alias:
	.zero		0
	.zero		64


//--------------------- .nv.constant0._Z3addiPfS_ --------------------------
	.section	.nv.constant0._Z3addiPfS_,"a",@progbits
	.sectionflags	@""
	.align	4
.nv.constant0._Z3addiPfS_:
	.zero		920


//--------------------- SYMBOLS --------------------------

	.type		.nv.reservedSmem.offset0,@object
	.size		.nv.reservedSmem.offset0,0x4
